//
// Generated by NVIDIA NVVM Compiler
//
// Compiler Build ID: CL-36424714
// Cuda compilation tools, release 13.0, V13.0.88
// Based on NVVM 20.0.0
//

.version 9.0
.target sm_100
.address_size 64

	// .globl	find_roots

.visible .entry find_roots(
	.param .u32 find_roots_param_0,
	.param .u32 find_roots_param_1,
	.param .u64 .ptr .align 1 find_roots_param_2
)
{
	.reg .pred 	%p<5>;
	.reg .b16 	%rs<9>;
	.reg .b32 	%r<16>;
	.reg .b64 	%rd<7>;

	ld.param.u32 	%r6, [find_roots_param_0];
	ld.param.u32 	%r7, [find_roots_param_1];
	ld.param.u64 	%rd3, [find_roots_param_2];
	setp.lt.s32 	%p1, %r7, 1;
	@%p1 bra 	$L__BB0_6;
	cvta.to.global.u64 	%rd1, %rd3;
	mov.u32 	%r9, %tid.x;
	mov.u32 	%r10, %ntid.x;
	mov.u32 	%r11, %ctaid.x;
	mad.lo.s32 	%r1, %r11, %r10, %r9;
	div.s32 	%r2, %r6, %r7;
	mov.b16 	%rs3, 0;
	mov.b32 	%r8, 0;
	mov.u32 	%r15, %r8;
	mov.u16 	%rs7, %rs3;
	bra.uni 	$L__BB0_3;
$L__BB0_2:
	and.b16  	%rs6, %rs7, 255;
	setp.eq.s16 	%p4, %rs6, 0;
	mov.u32 	%r15, %r8;
	mov.u16 	%rs7, %rs3;
	@%p4 bra 	$L__BB0_6;
$L__BB0_3:
	mad.lo.s32 	%r12, %r15, %r2, %r1;
	mul.wide.s32 	%rd4, %r12, 4;
	add.s64 	%rd2, %rd1, %rd4;
	ld.global.u32 	%r13, [%rd2];
	mul.wide.s32 	%rd5, %r13, 4;
	add.s64 	%rd6, %rd1, %rd5;
	ld.global.u32 	%r4, [%rd6];
	setp.eq.s32 	%p2, %r13, %r4;
	@%p2 bra 	$L__BB0_5;
	st.global.u32 	[%rd2], %r4;
	mov.b16 	%rs7, 1;
$L__BB0_5:
	add.s32 	%r15, %r15, 1;
	setp.lt.s32 	%p3, %r15, %r7;
	@%p3 bra 	$L__BB0_3;
	bra.uni 	$L__BB0_2;
$L__BB0_6:
	ret;

}


// ===== COMPILED SASS (sm_100) =====

	.target	sm_100

	.elftype	@"ET_EXEC"


//--------------------- .note.nv.tkinfo           --------------------------
	.section	.note.nv.tkinfo,"",@"SHT_NOTE"
	.sectionflags	@"SHF_NOTE_NV_TKINFO"
	.tkinfo
        /*0018*/ 	.word	0x00000002
        /*0030*/ 	.string	""
        /*0030*/ 	.string	"ptxas"
        /*0030*/ 	.string	"Cuda compilation tools, release 13.0, V13.0.88"
        /*0030*/ 	.string	"Build cuda_13.0.r13.0/compiler.36424714_0"
        /*0030*/ 	.string	"-arch sm_100 -m 64 "



//--------------------- .note.nv.cuinfo           --------------------------
	.section	.note.nv.cuinfo,"",@"SHT_NOTE"
	.sectionflags	@"SHF_NOTE_NV_CUINFO"
        /*0018*/ 	.short	0x0002
        /*001a*/ 	.short	0x0064
        /*001c*/ 	.short	0x0082
	.zero		2


//--------------------- .nv.info                  --------------------------
	.section	.nv.info,"",@"SHT_CUDA_INFO"
	.align	4


	//----- nvinfo : EIATTR_REGCOUNT
	.align		4
        /*0000*/ 	.byte	0x04, 0x2f
        /*0002*/ 	.short	(.L_1 - .L_0)
	.align		4
.L_0:
        /*0004*/ 	.word	index@(find_roots)
        /*0008*/ 	.word	0x0000000e


	//----- nvinfo : EIATTR_FRAME_SIZE
	.align		4
.L_1:
        /*000c*/ 	.byte	0x04, 0x11
        /*000e*/ 	.short	(.L_3 - .L_2)
	.align		4
.L_2:
        /*0010*/ 	.word	index@(find_roots)
        /*0014*/ 	.word	0x00000000


	//----- nvinfo : EIATTR_MIN_STACK_SIZE
	.align		4
.L_3:
        /*0018*/ 	.byte	0x04, 0x12
        /*001a*/ 	.short	(.L_5 - .L_4)
	.align		4
.L_4:
        /*001c*/ 	.word	index@(find_roots)
        /*0020*/ 	.word	0x00000000
.L_5:


//--------------------- .nv.compat                --------------------------
	.section	.nv.compat,"",@"SHT_CUDA_COMPAT_INFO"
	.align	4
        /*0000*/ 	.byte	0x02, 0x09, 0x00, 0x00, 0x02, 0x02, 0x01, 0x00, 0x02, 0x05, 0x05, 0x00, 0x03, 0x07, 0x01, 0x01
        /*0010*/ 	.byte	0x02, 0x03, 0x00, 0x00, 0x02, 0x06, 0x01, 0x00, 0x04, 0x0b, 0x08, 0x00, 0x09, 0x00, 0x00, 0x00
        /*0020*/ 	.byte	0x00, 0x00, 0x00, 0x00


//--------------------- .nv.info.find_roots       --------------------------
	.section	.nv.info.find_roots,"",@"SHT_CUDA_INFO"
	.sectionflags	@""
	.align	4


	//----- nvinfo : EIATTR_CUDA_API_VERSION
	.align		4
        /*0000*/ 	.byte	0x04, 0x37
        /*0002*/ 	.short	(.L_7 - .L_6)
.L_6:
        /*0004*/ 	.word	0x00000082


	//----- nvinfo : EIATTR_KPARAM_INFO
	.align		4
.L_7:
        /*0008*/ 	.byte	0x04, 0x17
        /*000a*/ 	.short	(.L_9 - .L_8)
.L_8:
        /*000c*/ 	.word	0x00000000
        /*0010*/ 	.short	0x0002
        /*0012*/ 	.short	0x0008
        /*0014*/ 	.byte	0x00, 0xf5, 0x21, 0x00


	//----- nvinfo : EIATTR_KPARAM_INFO
	.align		4
.L_9:
        /*0018*/ 	.byte	0x04, 0x17
        /*001a*/ 	.short	(.L_11 - .L_10)
.L_10:
        /*001c*/ 	.word	0x00000000
        /*0020*/ 	.short	0x0001
        /*0022*/ 	.short	0x0004
        /*0024*/ 	.byte	0x00, 0xf0, 0x11, 0x00


	//----- nvinfo : EIATTR_KPARAM_INFO
	.align		4
.L_11:
        /*0028*/ 	.byte	0x04, 0x17
        /*002a*/ 	.short	(.L_13 - .L_12)
.L_12:
        /*002c*/ 	.word	0x00000000
        /*0030*/ 	.short	0x0000
        /*0032*/ 	.short	0x0000
        /*0034*/ 	.byte	0x00, 0xf0, 0x11, 0x00


	//----- nvinfo : EIATTR_SPARSE_MMA_MASK
	.align		4
.L_13:
        /*0038*/ 	.byte	0x03, 0x50
        /*003a*/ 	.short	0x0000


	//----- nvinfo : EIATTR_MAXREG_COUNT
	.align		4
        /*003c*/ 	.byte	0x03, 0x1b
        /*003e*/ 	.short	0x00ff


	//----- nvinfo : EIATTR_MERCURY_ISA_VERSION
	.align		4
        /*0040*/ 	.byte	0x03, 0x5f
        /*0042*/ 	.short	0x0101


	//----- nvinfo : EIATTR_VRC_CTA_INIT_COUNT
	.align		4
        /*0044*/ 	.byte	0x02, 0x4a
	.zero		1
	.zero		1


	//----- nvinfo : EIATTR_EXIT_INSTR_OFFSETS
	.align		4
        /*0048*/ 	.byte	0x04, 0x1c
        /*004a*/ 	.short	(.L_15 - .L_14)


	//   ....[0]....
.L_14:
        /*004c*/ 	.word	0x00000030


	//   ....[1]....
        /*0050*/ 	.word	0x00000340


	//----- nvinfo : EIATTR_CBANK_PARAM_SIZE
	.align		4
.L_15:
        /*0054*/ 	.byte	0x03, 0x19
        /*0056*/ 	.short	0x0010


	//----- nvinfo : EIATTR_PARAM_CBANK
	.align		4
        /*0058*/ 	.byte	0x04, 0x0a
        /*005a*/ 	.short	(.L_17 - .L_16)
	.align		4
.L_16:
        /*005c*/ 	.word	index@(.nv.constant0.find_roots)
        /*0060*/ 	.short	0x0380
        /*0062*/ 	.short	0x0010


	//----- nvinfo : EIATTR_SW_WAR
	.align		4
.L_17:
        /*0064*/ 	.byte	0x04, 0x36
        /*0066*/ 	.short	(.L_19 - .L_18)
.L_18:
        /*0068*/ 	.word	0x00000008
.L_19:


//--------------------- .nv.callgraph             --------------------------
	.section	.nv.callgraph,"",@"SHT_CUDA_CALLGRAPH"
	.align	4
	.sectionentsize	8
	.align		4
        /*0000*/ 	.word	0x00000000
	.align		4
        /*0004*/ 	.word	0xffffffff
	.align		4
        /*0008*/ 	.word	0x00000000
	.align		4
        /*000c*/ 	.word	0xfffffffe
	.align		4
        /*0010*/ 	.word	0x00000000
	.align		4
        /*0014*/ 	.word	0xfffffffd
	.align		4
        /*0018*/ 	.word	0x00000000
	.align		4
        /*001c*/ 	.word	0xfffffffc


//--------------------- .text.find_roots          --------------------------
	.section	.text.find_roots,"ax",@progbits
	.align	128
        .global         find_roots
        .type           find_roots,@function
        .size           find_roots,(.L_x_2 - find_roots)
        .other          find_roots,@"STO_CUDA_ENTRY STV_DEFAULT"
find_roots:
.text.find_roots:
[----:B------:R-:W-:Y:S08]  /*0000*/  LDC R1, c[0x0][0x37c] ;  /* 0x0000df00ff017b82 */ /* 0x000ff00000000800 */
[----:B------:R-:W0:Y:S02]  /*0010*/  LDC R6, c[0x0][0x384] ;  /* 0x0000e100ff067b82 */ /* 0x000e240000000800 */
[----:B0-----:R-:W-:-:S13]  /*0020*/  ISETP.GE.AND P0, PT, R6, 0x1, PT ;  /* 0x000000010600780c */ /* 0x001fda0003f06270 */
[----:B------:R-:W-:Y:S05]  /*0030*/  @!P0 EXIT ;  /* 0x000000000000894d */ /* 0x000fea0003800000 */
[----:B------:R-:W-:Y:S01]  /*0040*/  IABS R5, R6 ;  /* 0x0000000600057213 */ /* 0x000fe20000000000 */
[----:B------:R-:W0:Y:S01]  /*0050*/  LDC R9, c[0x0][0x380] ;  /* 0x0000e000ff097b82 */ /* 0x000e220000000800 */
[----:B------:R-:W1:Y:S01]  /*0060*/  LDCU UR4, c[0x0][0x360] ;  /* 0x00006c00ff0477ac */ /* 0x000e620008000800 */
[----:B------:R-:W-:Y:S01]  /*0070*/  PRMT R8, RZ, 0x7610, R8 ;  /* 0x00007610ff087816 */ /* 0x000fe20000000008 */
[----:B------:R-:W2:Y:S01]  /*0080*/  I2F.RP R0, R5 ;  /* 0x0000000500007306 */ /* 0x000ea20000209400 */
[----:B------:R-:W3:Y:S01]  /*0090*/  LDCU.64 UR6, c[0x0][0x358] ;  /* 0x00006b00ff0677ac */ /* 0x000ee20008000a00 */
[----:B------:R-:W4:Y:S06]  /*00a0*/  LDCU UR5, c[0x0][0x384] ;  /* 0x00007080ff0577ac */ /* 0x000f2c0008000800 */
[----:B--2---:R-:W2:Y:S02]  /*00b0*/  MUFU.RCP R0, R0 ;  /* 0x0000000000007308 */ /* 0x004ea40000001000 */
[----:B--2---:R-:W-:-:S06]  /*00c0*/  VIADD R2, R0, 0xffffffe ;  /* 0x0ffffffe00027836 */ /* 0x004fcc0000000000 */
[----:B------:R2:W5:Y:S02]  /*00d0*/  F2I.FTZ.U32.TRUNC.NTZ R3, R2 ;  /* 0x0000000200037305 */ /* 0x000564000021f000 */
[----:B--2---:R-:W-:Y:S02]  /*00e0*/  IMAD.MOV.U32 R2, RZ, RZ, RZ ;  /* 0x000000ffff027224 */ /* 0x004fe400078e00ff */
[----:B-----5:R-:W-:-:S04]  /*00f0*/  IMAD.MOV R4, RZ, RZ, -R3 ;  /* 0x000000ffff047224 */ /* 0x020fc800078e0a03 */
[----:B------:R-:W-:Y:S01]  /*0100*/  IMAD R7, R4, R5, RZ ;  /* 0x0000000504077224 */ /* 0x000fe200078e02ff */
[----:B0-----:R-:W-:-:S03]  /*0110*/  IABS R4, R9 ;  /* 0x0000000900047213 */ /* 0x001fc60000000000 */
[----:B------:R-:W-:Y:S02]  /*0120*/  IMAD.HI.U32 R3, R3, R7, R2 ;  /* 0x0000000703037227 */ /* 0x000fe400078e0002 */
[----:B------:R-:W1:Y:S04]  /*0130*/  S2R R2, SR_TID.X ;  /* 0x0000000000027919 */ /* 0x000e680000002100 */
[----:B------:R-:W-:Y:S01]  /*0140*/  IMAD.HI.U32 R3, R3, R4, RZ ;  /* 0x0000000403037227 */ /* 0x000fe200078e00ff */
[----:B------:R-:W1:Y:S04]  /*0150*/  S2R R7, SR_CTAID.X ;  /* 0x0000000000077919 */ /* 0x000e680000002500 */
[----:B------:R-:W-:-:S05]  /*0160*/  IADD3 R0, PT, PT, -R3, RZ, RZ ;  /* 0x000000ff03007210 */ /* 0x000fca0007ffe1ff */
[----:B------:R-:W-:-:S05]  /*0170*/  IMAD R0, R5, R0, R4 ;  /* 0x0000000005007224 */ /* 0x000fca00078e0204 */
[----:B------:R-:W-:-:S13]  /*0180*/  ISETP.GT.U32.AND P2, PT, R5, R0, PT ;  /* 0x000000000500720c */ /* 0x000fda0003f44070 */
[----:B------:R-:W-:Y:S02]  /*0190*/  @!P2 IMAD.IADD R0, R0, 0x1, -R5 ;  /* 0x000000010000a824 */ /* 0x000fe400078e0a05 */
[----:B------:R-:W-:Y:S01]  /*01a0*/  @!P2 VIADD R3, R3, 0x1 ;  /* 0x000000010303a836 */ /* 0x000fe20000000000 */
[----:B------:R-:W-:Y:S02]  /*01b0*/  ISETP.NE.AND P2, PT, R6, RZ, PT ;  /* 0x000000ff0600720c */ /* 0x000fe40003f45270 */
[----:B------:R-:W-:Y:S02]  /*01c0*/  ISETP.GE.U32.AND P0, PT, R0, R5, PT ;  /* 0x000000050000720c */ /* 0x000fe40003f06070 */
[----:B------:R-:W0:Y:S01]  /*01d0*/  LDC.64 R4, c[0x0][0x388] ;  /* 0x0000e200ff047b82 */ /* 0x000e220000000a00 */
[----:B------:R-:W-:-:S04]  /*01e0*/  LOP3.LUT R0, R9, R6, RZ, 0x3c, !PT ;  /* 0x0000000609007212 */ /* 0x000fc800078e3cff */
[----:B------:R-:W-:Y:S01]  /*01f0*/  ISETP.GE.AND P1, PT, R0, RZ, PT ;  /* 0x000000ff0000720c */ /* 0x000fe20003f26270 */
[----:B-1----:R-:W-:Y:S01]  /*0200*/  IMAD R0, R7, UR4, R2 ;  /* 0x0000000407007c24 */ /* 0x002fe2000f8e0202 */
[----:B------:R-:W-:-:S04]  /*0210*/  UMOV UR4, URZ ;  /* 0x000000ff00047c82 */ /* 0x000fc80008000000 */
[----:B------:R-:W-:-:S05]  /*0220*/  @P0 IADD3 R3, PT, PT, R3, 0x1, RZ ;  /* 0x0000000103030810 */ /* 0x000fca0007ffe0ff */
[----:B------:R-:W-:-:S04]  /*0230*/  IMAD.MOV.U32 R11, RZ, RZ, R3 ;  /* 0x000000ffff0b7224 */ /* 0x000fc800078e0003 */
[----:B------:R-:W-:Y:S01]  /*0240*/  @!P1 IMAD.MOV R11, RZ, RZ, -R11 ;  /* 0x000000ffff0b9224 */ /* 0x000fe200078e0a0b */
[----:B---34-:R-:W-:-:S07]  /*0250*/  @!P2 LOP3.LUT R11, RZ, R6, RZ, 0x33, !PT ;  /* 0x00000006ff0ba212 */ /* 0x018fce00078e33ff */
.L_x_0:
[----:B-1----:R-:W-:-:S04]  /*0260*/  IMAD R7, R11, UR4, R0 ;  /* 0x000000040b077c24 */ /* 0x002fc8000f8e0200 */
[----:B0-----:R-:W-:-:S05]  /*0270*/  IMAD.WIDE R6, R7, 0x4, R4 ;  /* 0x0000000407067825 */ /* 0x001fca00078e0204 */
[----:B------:R-:W2:Y:S02]  /*0280*/  LDG.E R9, desc[UR6][R6.64] ;  /* 0x0000000606097981 */ /* 0x000ea4000c1e1900 */
[----:B--2---:R-:W-:-:S06]  /*0290*/  IMAD.WIDE R2, R9, 0x4, R4 ;  /* 0x0000000409027825 */ /* 0x004fcc00078e0204 */
[----:B------:R-:W2:Y:S01]  /*02a0*/  LDG.E R2, desc[UR6][R2.64] ;  /* 0x0000000602027981 */ /* 0x000ea2000c1e1900 */
[----:B------:R-:W-:-:S04]  /*02b0*/  UIADD3 UR4, UPT, UPT, UR4, 0x1, URZ ;  /* 0x0000000104047890 */ /* 0x000fc8000fffe0ff */
[----:B------:R-:W-:Y:S01]  /*02c0*/  UISETP.GE.AND UP0, UPT, UR4, UR5, UPT ;  /* 0x000000050400728c */ /* 0x000fe2000bf06270 */
[----:B--2---:R-:W-:Y:S01]  /*02d0*/  ISETP.NE.AND P0, PT, R9, R2, PT ;  /* 0x000000020900720c */ /* 0x004fe20003f05270 */
[----:B------:R-:W-:-:S12]  /*02e0*/  HFMA2 R9, -RZ, RZ, 0, 5.9604644775390625e-08 ;  /* 0x00000001ff097431 */ /* 0x000fd800000001ff */
[----:B------:R1:W-:Y:S01]  /*02f0*/  @P0 STG.E desc[UR6][R6.64], R2 ;  /* 0x0000000206000986 */ /* 0x0003e2000c101906 */
[----:B------:R-:W-:Y:S01]  /*0300*/  @P0 PRMT R8, R9, 0x7610, R8 ;  /* 0x0000761009080816 */ /* 0x000fe20000000008 */
[----:B------:R-:W-:Y:S06]  /*0310*/  BRA.U !UP0, `(.L_x_0) ;  /* 0xfffffffd08d07547 */ /* 0x000fec000b83ffff */
[----:B------:R-:W-:Y:S01]  /*0320*/  LOP3.LUT P0, RZ, R8, 0xff, RZ, 0xc0, !PT ;  /* 0x000000ff08ff7812 */ /* 0x000fe2000780c0ff */
[----:B------:R-:W-:-:S12]  /*0330*/  UMOV UR4, URZ ;  /* 0x000000ff00047c82 */ /* 0x000fd80008000000 */
[----:B------:R-:W-:Y:S05]  /*0340*/  @!P0 EXIT ;  /* 0x000000000000894d */ /* 0x000fea0003800000 */
[----:B------:R-:W-:Y:S01]  /*0350*/  PRMT R8, RZ, 0x7610, R8 ;  /* 0x00007610ff087816 */ /* 0x000fe20000000008 */
[----:B------:R-:W-:Y:S06]  /*0360*/  BRA `(.L_x_0) ;  /* 0xfffffffc00bc7947 */ /* 0x000fec000383ffff */
.L_x_1:
[----:B------:R-:W-:-:S00]  /*0370*/  BRA `(.L_x_1) ;  /* 0xfffffffc00fc7947 */ /* 0x000fc0000383ffff */
[----:B------:R-:W-:-:S00]  /*0380*/  NOP ;  /* 0x0000000000007918 */ /* 0x000fc00000000000 */
[----:B------:R-:W-:-:S00]  /*0390*/  NOP ;  /* 0x0000000000007918 */ /* 0x000fc00000000000 */
[----:B------:R-:W-:-:S00]  /*03a0*/  NOP ;  /* 0x0000000000007918 */ /* 0x000fc00000000000 */
[----:B------:R-:W-:-:S00]  /*03b0*/  NOP ;  /* 0x0000000000007918 */ /* 0x000fc00000000000 */
[----:B------:R-:W-:-:S00]  /*03c0*/  NOP ;  /* 0x0000000000007918 */ /* 0x000fc00000000000 */
[----:B------:R-:W-:-:S00]  /*03d0*/  NOP ;  /* 0x0000000000007918 */ /* 0x000fc00000000000 */
[----:B------:R-:W-:-:S00]  /*03e0*/  NOP ;  /* 0x0000000000007918 */ /* 0x000fc00000000000 */
[----:B------:R-:W-:-:S00]  /*03f0*/  NOP ;  /* 0x0000000000007918 */ /* 0x000fc00000000000 */
.L_x_2:


//--------------------- .nv.shared.reserved.0     --------------------------
	.section	.nv.shared.reserved.0,"aw",@nobits
	.weak		__nv_reservedSMEM_offset_0_alias
	.size		__nv_reservedSMEM_offset_0_alias, 0, 64
	.other		__nv_reservedSMEM_offset_0_alias,@"STO_CUDA_RESERVED_SHARED STV_DEFAULT"
__nv_reservedSMEM_offset_0_alias:
	.zero		0
	.zero		64


//--------------------- .nv.constant0.find_roots  --------------------------
	.section	.nv.constant0.find_roots,"a",@progbits
	.sectionflags	@""
	.align	4
.nv.constant0.find_roots:
	.zero		912


//--------------------- SYMBOLS --------------------------

	.type		.nv.reservedSmem.offset0,@object
	.size		.nv.reservedSmem.offset0,0x4
